//
// Generated by NVIDIA NVVM Compiler
//
// Compiler Build ID: CL-36424714
// Cuda compilation tools, release 13.0, V13.0.88
// Based on NVVM 20.0.0
//

.version 9.0
.target sm_100
.address_size 64

	// .globl	default_function_kernel
// _ZZ23default_function_kernelE18left_matrix_shared has been demoted
// _ZZ23default_function_kernelE19right_matrix_shared has been demoted

.visible .entry default_function_kernel(
	.param .u64 .ptr .align 1 default_function_kernel_param_0,
	.param .u64 .ptr .align 1 default_function_kernel_param_1,
	.param .u64 .ptr .align 1 default_function_kernel_param_2
)
.maxntid 4
{
	.reg .b32 	%r<9>;
	.reg .b32 	%f<100>;
	.reg .b64 	%rd<12>;
	// demoted variable
	.shared .align 4 .b8 _ZZ23default_function_kernelE18left_matrix_shared[144];
	// demoted variable
	.shared .align 4 .b8 _ZZ23default_function_kernelE19right_matrix_shared[144];
	ld.param.u64 	%rd1, [default_function_kernel_param_0];
	ld.param.u64 	%rd2, [default_function_kernel_param_1];
	ld.param.u64 	%rd3, [default_function_kernel_param_2];
	cvta.to.global.u64 	%rd4, %rd3;
	mov.u32 	%r1, %tid.x;
	mul.lo.s32 	%r2, %r1, 3;
	cvta.to.global.u64 	%rd5, %rd2;
	shl.b32 	%r3, %r2, 2;
	mov.u32 	%r4, _ZZ23default_function_kernelE18left_matrix_shared;
	add.s32 	%r5, %r4, %r3;
	mul.wide.u32 	%rd6, %r2, 4;
	add.s64 	%rd7, %rd5, %rd6;
	ld.global.nc.f32 	%f1, [%rd7];
	ld.global.nc.f32 	%f2, [%rd7+4];
	ld.global.nc.f32 	%f3, [%rd7+8];
	st.shared.f32 	[%r5], %f1;
	st.shared.f32 	[%r5+4], %f2;
	st.shared.f32 	[%r5+8], %f3;
	ld.global.nc.f32 	%f4, [%rd7+48];
	ld.global.nc.f32 	%f5, [%rd7+52];
	ld.global.nc.f32 	%f6, [%rd7+56];
	st.shared.f32 	[%r5+48], %f4;
	st.shared.f32 	[%r5+52], %f5;
	st.shared.f32 	[%r5+56], %f6;
	ld.global.nc.f32 	%f7, [%rd7+96];
	ld.global.nc.f32 	%f8, [%rd7+100];
	ld.global.nc.f32 	%f9, [%rd7+104];
	st.shared.f32 	[%r5+96], %f7;
	st.shared.f32 	[%r5+100], %f8;
	st.shared.f32 	[%r5+104], %f9;
	mul.wide.u32 	%rd8, %r1, 4;
	add.s64 	%rd9, %rd4, %rd8;
	ld.global.nc.f32 	%f10, [%rd9];
	shl.b32 	%r6, %r1, 2;
	mov.u32 	%r7, _ZZ23default_function_kernelE19right_matrix_shared;
	add.s32 	%r8, %r7, %r6;
	st.shared.f32 	[%r8], %f10;
	ld.global.nc.f32 	%f11, [%rd9+16];
	st.shared.f32 	[%r8+16], %f11;
	ld.global.nc.f32 	%f12, [%rd9+32];
	st.shared.f32 	[%r8+32], %f12;
	ld.global.nc.f32 	%f13, [%rd9+48];
	st.shared.f32 	[%r8+48], %f13;
	ld.global.nc.f32 	%f14, [%rd9+64];
	st.shared.f32 	[%r8+64], %f14;
	ld.global.nc.f32 	%f15, [%rd9+80];
	st.shared.f32 	[%r8+80], %f15;
	ld.global.nc.f32 	%f16, [%rd9+96];
	st.shared.f32 	[%r8+96], %f16;
	ld.global.nc.f32 	%f17, [%rd9+112];
	st.shared.f32 	[%r8+112], %f17;
	ld.global.nc.f32 	%f18, [%rd9+128];
	st.shared.f32 	[%r8+128], %f18;
	bar.sync 	0;
	ld.shared.f32 	%f19, [_ZZ23default_function_kernelE18left_matrix_shared];
	ld.shared.f32 	%f20, [%r8];
	fma.rn.f32 	%f21, %f19, %f20, 0f00000000;
	ld.shared.f32 	%f22, [_ZZ23default_function_kernelE18left_matrix_shared+36];
	fma.rn.f32 	%f23, %f20, %f22, 0f00000000;
	ld.shared.f32 	%f24, [_ZZ23default_function_kernelE18left_matrix_shared+72];
	fma.rn.f32 	%f25, %f24, %f20, 0f00000000;
	ld.shared.f32 	%f26, [_ZZ23default_function_kernelE18left_matrix_shared+108];
	fma.rn.f32 	%f27, %f20, %f26, 0f00000000;
	ld.shared.f32 	%f28, [_ZZ23default_function_kernelE18left_matrix_shared+4];
	ld.shared.f32 	%f29, [%r8+16];
	fma.rn.f32 	%f30, %f28, %f29, %f21;
	ld.shared.f32 	%f31, [_ZZ23default_function_kernelE18left_matrix_shared+40];
	fma.rn.f32 	%f32, %f29, %f31, %f23;
	ld.shared.f32 	%f33, [_ZZ23default_function_kernelE18left_matrix_shared+76];
	fma.rn.f32 	%f34, %f33, %f29, %f25;
	ld.shared.f32 	%f35, [_ZZ23default_function_kernelE18left_matrix_shared+112];
	fma.rn.f32 	%f36, %f29, %f35, %f27;
	ld.shared.f32 	%f37, [_ZZ23default_function_kernelE18left_matrix_shared+8];
	ld.shared.f32 	%f38, [%r8+32];
	fma.rn.f32 	%f39, %f37, %f38, %f30;
	ld.shared.f32 	%f40, [_ZZ23default_function_kernelE18left_matrix_shared+44];
	fma.rn.f32 	%f41, %f38, %f40, %f32;
	ld.shared.f32 	%f42, [_ZZ23default_function_kernelE18left_matrix_shared+80];
	fma.rn.f32 	%f43, %f42, %f38, %f34;
	ld.shared.f32 	%f44, [_ZZ23default_function_kernelE18left_matrix_shared+116];
	fma.rn.f32 	%f45, %f38, %f44, %f36;
	ld.shared.f32 	%f46, [_ZZ23default_function_kernelE18left_matrix_shared+12];
	ld.shared.f32 	%f47, [%r8+48];
	fma.rn.f32 	%f48, %f46, %f47, %f39;
	ld.shared.f32 	%f49, [_ZZ23default_function_kernelE18left_matrix_shared+48];
	fma.rn.f32 	%f50, %f47, %f49, %f41;
	ld.shared.f32 	%f51, [_ZZ23default_function_kernelE18left_matrix_shared+84];
	fma.rn.f32 	%f52, %f51, %f47, %f43;
	ld.shared.f32 	%f53, [_ZZ23default_function_kernelE18left_matrix_shared+120];
	fma.rn.f32 	%f54, %f47, %f53, %f45;
	ld.shared.f32 	%f55, [_ZZ23default_function_kernelE18left_matrix_shared+16];
	ld.shared.f32 	%f56, [%r8+64];
	fma.rn.f32 	%f57, %f55, %f56, %f48;
	ld.shared.f32 	%f58, [_ZZ23default_function_kernelE18left_matrix_shared+52];
	fma.rn.f32 	%f59, %f56, %f58, %f50;
	ld.shared.f32 	%f60, [_ZZ23default_function_kernelE18left_matrix_shared+88];
	fma.rn.f32 	%f61, %f60, %f56, %f52;
	ld.shared.f32 	%f62, [_ZZ23default_function_kernelE18left_matrix_shared+124];
	fma.rn.f32 	%f63, %f56, %f62, %f54;
	ld.shared.f32 	%f64, [_ZZ23default_function_kernelE18left_matrix_shared+20];
	ld.shared.f32 	%f65, [%r8+80];
	fma.rn.f32 	%f66, %f64, %f65, %f57;
	ld.shared.f32 	%f67, [_ZZ23default_function_kernelE18left_matrix_shared+56];
	fma.rn.f32 	%f68, %f65, %f67, %f59;
	ld.shared.f32 	%f69, [_ZZ23default_function_kernelE18left_matrix_shared+92];
	fma.rn.f32 	%f70, %f69, %f65, %f61;
	ld.shared.f32 	%f71, [_ZZ23default_function_kernelE18left_matrix_shared+128];
	fma.rn.f32 	%f72, %f65, %f71, %f63;
	ld.shared.f32 	%f73, [_ZZ23default_function_kernelE18left_matrix_shared+24];
	ld.shared.f32 	%f74, [%r8+96];
	fma.rn.f32 	%f75, %f73, %f74, %f66;
	ld.shared.f32 	%f76, [_ZZ23default_function_kernelE18left_matrix_shared+60];
	fma.rn.f32 	%f77, %f74, %f76, %f68;
	ld.shared.f32 	%f78, [_ZZ23default_function_kernelE18left_matrix_shared+96];
	fma.rn.f32 	%f79, %f78, %f74, %f70;
	ld.shared.f32 	%f80, [_ZZ23default_function_kernelE18left_matrix_shared+132];
	fma.rn.f32 	%f81, %f74, %f80, %f72;
	ld.shared.f32 	%f82, [_ZZ23default_function_kernelE18left_matrix_shared+28];
	ld.shared.f32 	%f83, [%r8+112];
	fma.rn.f32 	%f84, %f82, %f83, %f75;
	ld.shared.f32 	%f85, [_ZZ23default_function_kernelE18left_matrix_shared+64];
	fma.rn.f32 	%f86, %f83, %f85, %f77;
	ld.shared.f32 	%f87, [_ZZ23default_function_kernelE18left_matrix_shared+100];
	fma.rn.f32 	%f88, %f87, %f83, %f79;
	ld.shared.f32 	%f89, [_ZZ23default_function_kernelE18left_matrix_shared+136];
	fma.rn.f32 	%f90, %f83, %f89, %f81;
	ld.shared.f32 	%f91, [_ZZ23default_function_kernelE18left_matrix_shared+32];
	ld.shared.f32 	%f92, [%r8+128];
	fma.rn.f32 	%f93, %f91, %f92, %f84;
	ld.shared.f32 	%f94, [_ZZ23default_function_kernelE18left_matrix_shared+68];
	fma.rn.f32 	%f95, %f92, %f94, %f86;
	ld.shared.f32 	%f96, [_ZZ23default_function_kernelE18left_matrix_shared+104];
	fma.rn.f32 	%f97, %f96, %f92, %f88;
	ld.shared.f32 	%f98, [_ZZ23default_function_kernelE18left_matrix_shared+140];
	fma.rn.f32 	%f99, %f92, %f98, %f90;
	cvta.to.global.u64 	%rd10, %rd1;
	add.s64 	%rd11, %rd10, %rd8;
	st.global.f32 	[%rd11], %f93;
	st.global.f32 	[%rd11+16], %f95;
	st.global.f32 	[%rd11+32], %f97;
	st.global.f32 	[%rd11+48], %f99;
	ret;

}


// ===== COMPILED SASS (sm_100) =====

	.target	sm_100

	.elftype	@"ET_EXEC"


//--------------------- .note.nv.tkinfo           --------------------------
	.section	.note.nv.tkinfo,"",@"SHT_NOTE"
	.sectionflags	@"SHF_NOTE_NV_TKINFO"
	.tkinfo
        /*0018*/ 	.word	0x00000002
        /*0030*/ 	.string	""
        /*0030*/ 	.string	"ptxas"
        /*0030*/ 	.string	"Cuda compilation tools, release 13.0, V13.0.88"
        /*0030*/ 	.string	"Build cuda_13.0.r13.0/compiler.36424714_0"
        /*0030*/ 	.string	"-arch sm_100 -m 64 "



//--------------------- .note.nv.cuinfo           --------------------------
	.section	.note.nv.cuinfo,"",@"SHT_NOTE"
	.sectionflags	@"SHF_NOTE_NV_CUINFO"
        /*0018*/ 	.short	0x0002
        /*001a*/ 	.short	0x0064
        /*001c*/ 	.short	0x0082
	.zero		2


//--------------------- .nv.info                  --------------------------
	.section	.nv.info,"",@"SHT_CUDA_INFO"
	.align	4


	//----- nvinfo : EIATTR_REGCOUNT
	.align		4
        /*0000*/ 	.byte	0x04, 0x2f
        /*0002*/ 	.short	(.L_1 - .L_0)
	.align		4
.L_0:
        /*0004*/ 	.word	index@(default_function_kernel)
        /*0008*/ 	.word	0x00000033


	//----- nvinfo : EIATTR_FRAME_SIZE
	.align		4
.L_1:
        /*000c*/ 	.byte	0x04, 0x11
        /*000e*/ 	.short	(.L_3 - .L_2)
	.align		4
.L_2:
        /*0010*/ 	.word	index@(default_function_kernel)
        /*0014*/ 	.word	0x00000000


	//----- nvinfo : EIATTR_MIN_STACK_SIZE
	.align		4
.L_3:
        /*0018*/ 	.byte	0x04, 0x12
        /*001a*/ 	.short	(.L_5 - .L_4)
	.align		4
.L_4:
        /*001c*/ 	.word	index@(default_function_kernel)
        /*0020*/ 	.word	0x00000000
.L_5:


//--------------------- .nv.compat                --------------------------
	.section	.nv.compat,"",@"SHT_CUDA_COMPAT_INFO"
	.align	4
        /*0000*/ 	.byte	0x02, 0x09, 0x00, 0x00, 0x02, 0x02, 0x01, 0x00, 0x02, 0x05, 0x05, 0x00, 0x03, 0x07, 0x01, 0x01
        /*0010*/ 	.byte	0x02, 0x03, 0x00, 0x00, 0x02, 0x06, 0x01, 0x00, 0x04, 0x0b, 0x08, 0x00, 0x09, 0x00, 0x00, 0x00
        /*0020*/ 	.byte	0x00, 0x00, 0x00, 0x00


//--------------------- .nv.info.default_function_kernel --------------------------
	.section	.nv.info.default_function_kernel,"",@"SHT_CUDA_INFO"
	.sectionflags	@""
	.align	4


	//----- nvinfo : EIATTR_CUDA_API_VERSION
	.align		4
        /*0000*/ 	.byte	0x04, 0x37
        /*0002*/ 	.short	(.L_7 - .L_6)
.L_6:
        /*0004*/ 	.word	0x00000082


	//----- nvinfo : EIATTR_KPARAM_INFO
	.align		4
.L_7:
        /*0008*/ 	.byte	0x04, 0x17
        /*000a*/ 	.short	(.L_9 - .L_8)
.L_8:
        /*000c*/ 	.word	0x00000000
        /*0010*/ 	.short	0x0002
        /*0012*/ 	.short	0x0010
        /*0014*/ 	.byte	0x00, 0xf5, 0x21, 0x00


	//----- nvinfo : EIATTR_KPARAM_INFO
	.align		4
.L_9:
        /*0018*/ 	.byte	0x04, 0x17
        /*001a*/ 	.short	(.L_11 - .L_10)
.L_10:
        /*001c*/ 	.word	0x00000000
        /*0020*/ 	.short	0x0001
        /*0022*/ 	.short	0x0008
        /*0024*/ 	.byte	0x00, 0xf5, 0x21, 0x00


	//----- nvinfo : EIATTR_KPARAM_INFO
	.align		4
.L_11:
        /*0028*/ 	.byte	0x04, 0x17
        /*002a*/ 	.short	(.L_13 - .L_12)
.L_12:
        /*002c*/ 	.word	0x00000000
        /*0030*/ 	.short	0x0000
        /*0032*/ 	.short	0x0000
        /*0034*/ 	.byte	0x00, 0xf5, 0x21, 0x00


	//----- nvinfo : EIATTR_SPARSE_MMA_MASK
	.align		4
.L_13:
        /*0038*/ 	.byte	0x03, 0x50
        /*003a*/ 	.short	0x0000


	//----- nvinfo : EIATTR_MAXREG_COUNT
	.align		4
        /*003c*/ 	.byte	0x03, 0x1b
        /*003e*/ 	.short	0x00ff


	//----- nvinfo : EIATTR_NUM_BARRIERS
	.align		4
        /*0040*/ 	.byte	0x02, 0x4c
        /*0042*/ 	.byte	0x01
	.zero		1


	//----- nvinfo : EIATTR_MERCURY_ISA_VERSION
	.align		4
        /*0044*/ 	.byte	0x03, 0x5f
        /*0046*/ 	.short	0x0101


	//----- nvinfo : EIATTR_VRC_CTA_INIT_COUNT
	.align		4
        /*0048*/ 	.byte	0x02, 0x4a
	.zero		1
	.zero		1


	//----- nvinfo : EIATTR_EXIT_INSTR_OFFSETS
	.align		4
        /*004c*/ 	.byte	0x04, 0x1c
        /*004e*/ 	.short	(.L_15 - .L_14)


	//   ....[0]....
.L_14:
        /*0050*/ 	.word	0x00000700


	//----- nvinfo : EIATTR_MAX_THREADS
	.align		4
.L_15:
        /*0054*/ 	.byte	0x04, 0x05
        /*0056*/ 	.short	(.L_17 - .L_16)
.L_16:
        /*0058*/ 	.word	0x00000004
        /*005c*/ 	.word	0x00000001
        /*0060*/ 	.word	0x00000001


	//----- nvinfo : EIATTR_CBANK_PARAM_SIZE
	.align		4
.L_17:
        /*0064*/ 	.byte	0x03, 0x19
        /*0066*/ 	.short	0x0018


	//----- nvinfo : EIATTR_PARAM_CBANK
	.align		4
        /*0068*/ 	.byte	0x04, 0x0a
        /*006a*/ 	.short	(.L_19 - .L_18)
	.align		4
.L_18:
        /*006c*/ 	.word	index@(.nv.constant0.default_function_kernel)
        /*0070*/ 	.short	0x0380
        /*0072*/ 	.short	0x0018


	//----- nvinfo : EIATTR_SW_WAR
	.align		4
.L_19:
        /*0074*/ 	.byte	0x04, 0x36
        /*0076*/ 	.short	(.L_21 - .L_20)
.L_20:
        /*0078*/ 	.word	0x00000008
.L_21:


//--------------------- .nv.callgraph             --------------------------
	.section	.nv.callgraph,"",@"SHT_CUDA_CALLGRAPH"
	.align	4
	.sectionentsize	8
	.align		4
        /*0000*/ 	.word	0x00000000
	.align		4
        /*0004*/ 	.word	0xffffffff
	.align		4
        /*0008*/ 	.word	0x00000000
	.align		4
        /*000c*/ 	.word	0xfffffffe
	.align		4
        /*0010*/ 	.word	0x00000000
	.align		4
        /*0014*/ 	.word	0xfffffffd
	.align		4
        /*0018*/ 	.word	0x00000000
	.align		4
        /*001c*/ 	.word	0xfffffffc


//--------------------- .text.default_function_kernel --------------------------
	.section	.text.default_function_kernel,"ax",@progbits
	.align	128
        .global         default_function_kernel
        .type           default_function_kernel,@function
        .size           default_function_kernel,(.L_x_1 - default_function_kernel)
        .other          default_function_kernel,@"STO_CUDA_ENTRY STV_DEFAULT"
default_function_kernel:
.text.default_function_kernel:
[----:B------:R-:W-:Y:S01]  /*0000*/  LDC R1, c[0x0][0x37c] ;  /* 0x0000df00ff017b82 */ /* 0x000fe20000000800 */
[----:B------:R-:W0:Y:S07]  /*0010*/  S2R R2, SR_TID.X ;  /* 0x0000000000027919 */ /* 0x000e2e0000002100 */
[----:B------:R-:W1:Y:S01]  /*0020*/  LDC.64 R4, c[0x0][0x388] ;  /* 0x0000e200ff047b82 */ /* 0x000e620000000a00 */
[----:B------:R-:W2:Y:S07]  /*0030*/  LDCU.64 UR4, c[0x0][0x358] ;  /* 0x00006b00ff0477ac */ /* 0x000eae0008000a00 */
[----:B------:R-:W3:Y:S01]  /*0040*/  LDC.64 R6, c[0x0][0x390] ;  /* 0x0000e400ff067b82 */ /* 0x000ee20000000a00 */
[C---:B0-----:R-:W-:Y:S01]  /*0050*/  LEA R3, R2.reuse, R2, 0x1 ;  /* 0x0000000202037211 */ /* 0x041fe200078e08ff */
[----:B---3--:R-:W-:-:S04]  /*0060*/  IMAD.WIDE.U32 R6, R2, 0x4, R6 ;  /* 0x0000000402067825 */ /* 0x008fc800078e0006 */
[----:B-1----:R-:W-:Y:S01]  /*0070*/  IMAD.WIDE.U32 R4, R3, 0x4, R4 ;  /* 0x0000000403047825 */ /* 0x002fe200078e0004 */
[----:B--2---:R-:W2:Y:S04]  /*0080*/  LDG.E.CONSTANT R8, desc[UR4][R6.64] ;  /* 0x0000000406087981 */ /* 0x004ea8000c1e9900 */
[----:B------:R-:W3:Y:S04]  /*0090*/  LDG.E.CONSTANT R9, desc[UR4][R4.64] ;  /* 0x0000000404097981 */ /* 0x000ee8000c1e9900 */
[----:B------:R-:W4:Y:S04]  /*00a0*/  LDG.E.CONSTANT R11, desc[UR4][R4.64+0x4] ;  /* 0x00000404040b7981 */ /* 0x000f28000c1e9900 */
[----:B------:R-:W5:Y:S04]  /*00b0*/  LDG.E.CONSTANT R13, desc[UR4][R4.64+0x8] ;  /* 0x00000804040d7981 */ /* 0x000f68000c1e9900 */
[----:B------:R-:W2:Y:S04]  /*00c0*/  LDG.E.CONSTANT R15, desc[UR4][R4.64+0x30] ;  /* 0x00003004040f7981 */ /* 0x000ea8000c1e9900 */
[----:B------:R-:W2:Y:S04]  /*00d0*/  LDG.E.CONSTANT R17, desc[UR4][R4.64+0x34] ;  /* 0x0000340404117981 */ /* 0x000ea8000c1e9900 */
[----:B------:R-:W2:Y:S04]  /*00e0*/  LDG.E.CONSTANT R19, desc[UR4][R4.64+0x38] ;  /* 0x0000380404137981 */ /* 0x000ea8000c1e9900 */
[----:B------:R-:W2:Y:S04]  /*00f0*/  LDG.E.CONSTANT R21, desc[UR4][R4.64+0x60] ;  /* 0x0000600404157981 */ /* 0x000ea8000c1e9900 */
[----:B------:R-:W2:Y:S04]  /*0100*/  LDG.E.CONSTANT R23, desc[UR4][R4.64+0x64] ;  /* 0x0000640404177981 */ /* 0x000ea8000c1e9900 */
[----:B------:R0:W2:Y:S04]  /*0110*/  LDG.E.CONSTANT R25, desc[UR4][R4.64+0x68] ;  /* 0x0000680404197981 */ /* 0x0000a8000c1e9900 */
[----:B------:R-:W2:Y:S04]  /*0120*/  LDG.E.CONSTANT R10, desc[UR4][R6.64+0x10] ;  /* 0x00001004060a7981 */ /* 0x000ea8000c1e9900 */
[----:B------:R-:W2:Y:S04]  /*0130*/  LDG.E.CONSTANT R12, desc[UR4][R6.64+0x20] ;  /* 0x00002004060c7981 */ /* 0x000ea8000c1e9900 */
[----:B------:R-:W2:Y:S04]  /*0140*/  LDG.E.CONSTANT R20, desc[UR4][R6.64+0x30] ;  /* 0x0000300406147981 */ /* 0x000ea8000c1e9900 */
[----:B------:R-:W2:Y:S04]  /*0150*/  LDG.E.CONSTANT R22, desc[UR4][R6.64+0x40] ;  /* 0x0000400406167981 */ /* 0x000ea8000c1e9900 */
[----:B------:R-:W2:Y:S04]  /*0160*/  LDG.E.CONSTANT R24, desc[UR4][R6.64+0x50] ;  /* 0x0000500406187981 */ /* 0x000ea8000c1e9900 */
[----:B------:R-:W2:Y:S04]  /*0170*/  LDG.E.CONSTANT R26, desc[UR4][R6.64+0x60] ;  /* 0x00006004061a7981 */ /* 0x000ea8000c1e9900 */
[----:B------:R-:W2:Y:S04]  /*0180*/  LDG.E.CONSTANT R28, desc[UR4][R6.64+0x70] ;  /* 0x00007004061c7981 */ /* 0x000ea8000c1e9900 */
[----:B------:R-:W2:Y:S01]  /*0190*/  LDG.E.CONSTANT R30, desc[UR4][R6.64+0x80] ;  /* 0x00008004061e7981 */ /* 0x000ea2000c1e9900 */
[----:B------:R-:W1:Y:S01]  /*01a0*/  S2R R27, SR_CgaCtaId ;  /* 0x00000000001b7919 */ /* 0x000e620000008800 */
[----:B------:R-:W-:-:S04]  /*01b0*/  MOV R0, 0x400 ;  /* 0x0000040000007802 */ /* 0x000fc80000000f00 */
[----:B0-----:R-:W-:Y:S02]  /*01c0*/  IADD3 R4, PT, PT, R0, 0x90, RZ ;  /* 0x0000009000047810 */ /* 0x001fe40007ffe0ff */
[C---:B-1----:R-:W-:Y:S02]  /*01d0*/  LEA R3, R27.reuse, R0, 0x18 ;  /* 0x000000001b037211 */ /* 0x042fe400078ec0ff */
[----:B------:R-:W-:-:S03]  /*01e0*/  LEA R5, R27, R4, 0x18 ;  /* 0x000000041b057211 */ /* 0x000fc600078ec0ff */
[C---:B------:R-:W-:Y:S01]  /*01f0*/  IMAD R0, R2.reuse, 0xc, R3 ;  /* 0x0000000c02007824 */ /* 0x040fe200078e0203 */
[----:B------:R-:W-:-:S04]  /*0200*/  LEA R47, R2, R5, 0x2 ;  /* 0x00000005022f7211 */ /* 0x000fc800078e10ff */
[----:B---3--:R-:W-:Y:S04]  /*0210*/  STS [R0], R9 ;  /* 0x0000000900007388 */ /* 0x008fe80000000800 */
[----:B----4-:R-:W-:Y:S04]  /*0220*/  STS [R0+0x4], R11 ;  /* 0x0000040b00007388 */ /* 0x010fe80000000800 */
[----:B-----5:R-:W-:Y:S04]  /*0230*/  STS [R0+0x8], R13 ;  /* 0x0000080d00007388 */ /* 0x020fe80000000800 */
[----:B--2---:R-:W-:Y:S04]  /*0240*/  STS [R0+0x30], R15 ;  /* 0x0000300f00007388 */ /* 0x004fe80000000800 */
[----:B------:R-:W-:Y:S04]  /*0250*/  STS [R0+0x34], R17 ;  /* 0x0000341100007388 */ /* 0x000fe80000000800 */
[----:B------:R-:W-:Y:S04]  /*0260*/  STS [R0+0x38], R19 ;  /* 0x0000381300007388 */ /* 0x000fe80000000800 */
[----:B------:R-:W-:Y:S04]  /*0270*/  STS [R0+0x60], R21 ;  /* 0x0000601500007388 */ /* 0x000fe80000000800 */
[----:B------:R-:W-:Y:S04]  /*0280*/  STS [R0+0x64], R23 ;  /* 0x0000641700007388 */ /* 0x000fe80000000800 */
[----:B------:R-:W-:Y:S04]  /*0290*/  STS [R0+0x68], R25 ;  /* 0x0000681900007388 */ /* 0x000fe80000000800 */
[----:B------:R-:W-:Y:S04]  /*02a0*/  STS [R47], R8 ;  /* 0x000000082f007388 */ /* 0x000fe80000000800 */
[----:B------:R-:W-:Y:S04]  /*02b0*/  STS [R47+0x10], R10 ;  /* 0x0000100a2f007388 */ /* 0x000fe80000000800 */
[----:B------:R-:W-:Y:S04]  /*02c0*/  STS [R47+0x20], R12 ;  /* 0x0000200c2f007388 */ /* 0x000fe80000000800 */
[----:B------:R-:W-:Y:S04]  /*02d0*/  STS [R47+0x30], R20 ;  /* 0x000030142f007388 */ /* 0x000fe80000000800 */
[----:B------:R-:W-:Y:S04]  /*02e0*/  STS [R47+0x40], R22 ;  /* 0x000040162f007388 */ /* 0x000fe80000000800 */
[----:B------:R-:W-:Y:S04]  /*02f0*/  STS [R47+0x50], R24 ;  /* 0x000050182f007388 */ /* 0x000fe80000000800 */
[----:B------:R-:W-:Y:S04]  /*0300*/  STS [R47+0x60], R26 ;  /* 0x0000601a2f007388 */ /* 0x000fe80000000800 */
[----:B------:R-:W-:Y:S04]  /*0310*/  STS [R47+0x70], R28 ;  /* 0x0000701c2f007388 */ /* 0x000fe80000000800 */
[----:B------:R-:W-:Y:S01]  /*0320*/  STS [R47+0x80], R30 ;  /* 0x0000801e2f007388 */ /* 0x000fe20000000800 */
[----:B------:R-:W-:Y:S06]  /*0330*/  BAR.SYNC.DEFER_BLOCKING 0x0 ;  /* 0x0000000000007b1d */ /* 0x000fec0000010000 */
[----:B------:R-:W-:Y:S04]  /*0340*/  LDS R0, [R47] ;  /* 0x000000002f007984 */ /* 0x000fe80000000800 */
[----:B------:R-:W0:Y:S04]  /*0350*/  LDS.128 R16, [R3+0x20] ;  /* 0x0000200003107984 */ /* 0x000e280000000c00 */
[----:B------:R-:W1:Y:S04]  /*0360*/  LDS.128 R12, [R3+0x40] ;  /* 0x00004000030c7984 */ /* 0x000e680000000c00 */
[----:B------:R-:W2:Y:S04]  /*0370*/  LDS.128 R4, [R3] ;  /* 0x0000000003047984 */ /* 0x000ea80000000c00 */
[----:B------:R-:W3:Y:S04]  /*0380*/  LDS.128 R8, [R3+0x60] ;  /* 0x0000600003087984 */ /* 0x000ee80000000c00 */
[----:B------:R-:W4:Y:S04]  /*0390*/  LDS R48, [R47+0x10] ;  /* 0x000010002f307984 */ /* 0x000f280000000800 */
[----:B------:R-:W5:Y:S04]  /*03a0*/  LDS.128 R28, [R3+0x70] ;  /* 0x00007000031c7984 */ /* 0x000f680000000c00 */
[----:B------:R-:W5:Y:S04]  /*03b0*/  LDS R46, [R47+0x20] ;  /* 0x000020002f2e7984 */ /* 0x000f680000000800 */
[----:B------:R-:W5:Y:S04]  /*03c0*/  LDS.128 R20, [R3+0x50] ;  /* 0x0000500003147984 */ /* 0x000f680000000c00 */
[----:B------:R-:W-:Y:S04]  /*03d0*/  LDS R44, [R47+0x30] ;  /* 0x000030002f2c7984 */ /* 0x000fe80000000800 */
[----:B------:R-:W5:Y:S04]  /*03e0*/  LDS.128 R24, [R3+0x30] ;  /* 0x0000300003187984 */ /* 0x000f680000000c00 */
[----:B------:R-:W5:Y:S04]  /*03f0*/  LDS R43, [R47+0x40] ;  /* 0x000040002f2b7984 */ /* 0x000f680000000800 */
[----:B------:R-:W5:Y:S04]  /*0400*/  LDS.128 R32, [R3+0x10] ;  /* 0x0000100003207984 */ /* 0x000f680000000c00 */
[----:B------:R-:W5:Y:S04]  /*0410*/  LDS R42, [R47+0x50] ;  /* 0x000050002f2a7984 */ /* 0x000f680000000800 */
[----:B------:R4:W5:Y:S04]  /*0420*/  LDS.128 R36, [R3+0x80] ;  /* 0x0000800003247984 */ /* 0x0009680000000c00 */
[----:B------:R-:W5:Y:S04]  /*0430*/  LDS R41, [R47+0x60] ;  /* 0x000060002f297984 */ /* 0x000f680000000800 */
[----:B------:R-:W5:Y:S04]  /*0440*/  LDS R45, [R47+0x70] ;  /* 0x000070002f2d7984 */ /* 0x000f680000000800 */
[----:B------:R-:W5:Y:S01]  /*0450*/  LDS R40, [R47+0x80] ;  /* 0x000080002f287984 */ /* 0x000f620000000800 */
[C---:B0-----:R-:W-:Y:S01]  /*0460*/  FFMA R17, R0.reuse, R17, RZ ;  /* 0x0000001100117223 */ /* 0x041fe200000000ff */
[----:B-1----:R-:W-:Y:S01]  /*0470*/  FFMA R14, R0, R14, RZ ;  /* 0x0000000e000e7223 */ /* 0x002fe200000000ff */
[----:B--2---:R-:W-:Y:S01]  /*0480*/  FFMA R4, R4, R0, RZ ;  /* 0x0000000004047223 */ /* 0x004fe200000000ff */
[----:B---3--:R-:W-:Y:S01]  /*0490*/  FFMA R11, R0, R11, RZ ;  /* 0x0000000b000b7223 */ /* 0x008fe200000000ff */
[C---:B----4-:R-:W-:Y:S01]  /*04a0*/  FFMA R17, R48.reuse, R18, R17 ;  /* 0x0000001230117223 */ /* 0x050fe20000000011 */
[C---:B------:R-:W-:Y:S01]  /*04b0*/  FFMA R15, R48.reuse, R15, R14 ;  /* 0x0000000f300f7223 */ /* 0x040fe2000000000e */
[C---:B------:R-:W-:Y:S01]  /*04c0*/  FFMA R3, R48.reuse, R5, R4 ;  /* 0x0000000530037223 */ /* 0x040fe20000000004 */
[----:B-----5:R-:W-:Y:S01]  /*04d0*/  FFMA R28, R48, R28, R11 ;  /* 0x0000001c301c7223 */ /* 0x020fe2000000000b */
[C---:B------:R-:W-:Y:S01]  /*04e0*/  FFMA R17, R46.reuse, R19, R17 ;  /* 0x000000132e117223 */ /* 0x040fe20000000011 */
[----:B------:R-:W0:Y:S01]  /*04f0*/  LDC.64 R4, c[0x0][0x380] ;  /* 0x0000e000ff047b82 */ /* 0x000e220000000a00 */
[C---:B------:R-:W-:Y:S01]  /*0500*/  FFMA R15, R46.reuse, R20, R15 ;  /* 0x000000142e0f7223 */ /* 0x040fe2000000000f */
[C---:B------:R-:W-:Y:S01]  /*0510*/  FFMA R6, R46.reuse, R6, R3 ;  /* 0x000000062e067223 */ /* 0x040fe20000000003 */
[----:B------:R-:W-:Y:S01]  /*0520*/  FFMA R29, R46, R29, R28 ;  /* 0x0000001d2e1d7223 */ /* 0x000fe2000000001c */
[C---:B------:R-:W-:Y:S01]  /*0530*/  FFMA R24, R44.reuse, R24, R17 ;  /* 0x000000182c187223 */ /* 0x040fe20000000011 */
[C---:B------:R-:W-:Y:S01]  /*0540*/  FFMA R0, R44.reuse, R21, R15 ;  /* 0x000000152c007223 */ /* 0x040fe2000000000f */
[C---:B------:R-:W-:Y:S01]  /*0550*/  FFMA R7, R44.reuse, R7, R6 ;  /* 0x000000072c077223 */ /* 0x040fe20000000006 */
[----:B------:R-:W-:Y:S01]  /*0560*/  FFMA R30, R44, R30, R29 ;  /* 0x0000001e2c1e7223 */ /* 0x000fe2000000001d */
[C---:B------:R-:W-:Y:S01]  /*0570*/  FFMA R25, R43.reuse, R25, R24 ;  /* 0x000000192b197223 */ /* 0x040fe20000000018 */
[C---:B------:R-:W-:Y:S01]  /*0580*/  FFMA R3, R43.reuse, R22, R0 ;  /* 0x000000162b037223 */ /* 0x040fe20000000000 */
[----:B------:R-:W-:Y:S01]  /*0590*/  FFMA R32, R32, R43, R7 ;  /* 0x0000002b20207223 */ /* 0x000fe20000000007 */
[----:B------:R-:W-:Y:S01]  /*05a0*/  FFMA R31, R43, R31, R30 ;  /* 0x0000001f2b1f7223 */ /* 0x000fe2000000001e */
[C---:B------:R-:W-:Y:S01]  /*05b0*/  FFMA R26, R42.reuse, R26, R25 ;  /* 0x0000001a2a1a7223 */ /* 0x040fe20000000019 */
        /* <DEDUP_REMOVED lines=11> */
[----:B------:R-:W-:Y:S01]  /*0670*/  FFMA R3, R40, R13, R3 ;  /* 0x0000000d28037223 */ /* 0x000fe20000000003 */
[----:B0-----:R-:W-:-:S04]  /*0680*/  IMAD.WIDE.U32 R4, R2, 0x4, R4 ;  /* 0x0000000402047825 */ /* 0x001fc800078e0004 */
[C---:B------:R-:W-:Y:S01]  /*0690*/  FFMA R9, R40.reuse, R10, R9 ;  /* 0x0000000a28097223 */ /* 0x040fe20000000009 */
[C---:B------:R-:W-:Y:S01]  /*06a0*/  FFMA R35, R40.reuse, R16, R35 ;  /* 0x0000001028237223 */ /* 0x040fe20000000023 */
[----:B------:R-:W-:Y:S01]  /*06b0*/  FFMA R39, R40, R39, R38 ;  /* 0x0000002728277223 */ /* 0x000fe20000000026 */
[----:B------:R-:W-:Y:S04]  /*06c0*/  STG.E desc[UR4][R4.64+0x10], R3 ;  /* 0x0000100304007986 */ /* 0x000fe8000c101904 */
[----:B------:R-:W-:Y:S04]  /*06d0*/  STG.E desc[UR4][R4.64+0x20], R9 ;  /* 0x0000200904007986 */ /* 0x000fe8000c101904 */
[----:B------:R-:W-:Y:S04]  /*06e0*/  STG.E desc[UR4][R4.64], R35 ;  /* 0x0000002304007986 */ /* 0x000fe8000c101904 */
[----:B------:R-:W-:Y:S01]  /*06f0*/  STG.E desc[UR4][R4.64+0x30], R39 ;  /* 0x0000302704007986 */ /* 0x000fe2000c101904 */
[----:B------:R-:W-:Y:S05]  /*0700*/  EXIT ;  /* 0x000000000000794d */ /* 0x000fea0003800000 */
.L_x_0:
[----:B------:R-:W-:-:S00]  /*0710*/  BRA `(.L_x_0) ;  /* 0xfffffffc00fc7947 */ /* 0x000fc0000383ffff */
[----:B------:R-:W-:-:S00]  /*0720*/  NOP ;  /* 0x0000000000007918 */ /* 0x000fc00000000000 */
        /* <DEDUP_REMOVED lines=13> */
.L_x_1:


//--------------------- .nv.shared.default_function_kernel --------------------------
	.section	.nv.shared.default_function_kernel,"aw",@nobits
	.sectionflags	@""
	.align	4
.nv.shared.default_function_kernel:
	.zero		1312


//--------------------- .nv.shared.reserved.0     --------------------------
	.section	.nv.shared.reserved.0,"aw",@nobits
	.weak		__nv_reservedSMEM_offset_0_alias
	.size		__nv_reservedSMEM_offset_0_alias, 0, 64
	.other		__nv_reservedSMEM_offset_0_alias,@"STO_CUDA_RESERVED_SHARED STV_DEFAULT"
__nv_reservedSMEM_offset_0_alias:
	.zero		0
	.zero		64


//--------------------- .nv.constant0.default_function_kernel --------------------------
	.section	.nv.constant0.default_function_kernel,"a",@progbits
	.sectionflags	@""
	.align	4
.nv.constant0.default_function_kernel:
	.zero		920


//--------------------- SYMBOLS --------------------------

	.type		.nv.reservedSmem.offset0,@object
	.size		.nv.reservedSmem.offset0,0x4
	.type		.nv.reservedSmem.cap,@object
	.size		.nv.reservedSmem.cap,0x4
